	.headerflags	@"EF_CUDA_TEXMODE_UNIFIED EF_CUDA_64BIT_ADDRESS EF_CUDA_ACCELERATORS EF_CUDA_SM90 EF_CUDA_VIRTUAL_SM(EF_CUDA_SM90)"
	.elftype	@"ET_EXEC"


//--------------------- .nv.info                  --------------------------
	.section	.nv.info,"",@"SHT_CUDA_INFO"
	.align	4


	//----- nvinfo : EIATTR_REGCOUNT
	.align		4
        /*0000*/ 	.byte	0x04, 0x2f
        /*0002*/ 	.short	(.L_1 - .L_0)
	.align		4
.L_0:
        /*0004*/ 	.word	index@(triton_poi_fused_add_div_hardtanh_mul_18)
        /*0008*/ 	.word	0x0000000f


	//----- nvinfo : EIATTR_MIN_STACK_SIZE
	.align		4
.L_1:
        /*000c*/ 	.byte	0x04, 0x12
        /*000e*/ 	.short	(.L_3 - .L_2)
	.align		4
.L_2:
        /*0010*/ 	.word	index@(triton_poi_fused_add_div_hardtanh_mul_18)
        /*0014*/ 	.word	0x00000000


	//----- nvinfo : EIATTR_FRAME_SIZE
	.align		4
.L_3:
        /*0018*/ 	.byte	0x04, 0x11
        /*001a*/ 	.short	(.L_5 - .L_4)
	.align		4
.L_4:
        /*001c*/ 	.word	index@(triton_poi_fused_add_div_hardtanh_mul_18)
        /*0020*/ 	.word	0x00000000


	//----- nvinfo : EIATTR_MIN_STACK_SIZE
	.align		4
.L_5:
        /*0024*/ 	.byte	0x04, 0x12
        /*0026*/ 	.short	(.L_7 - .L_6)
	.align		4
.L_6:
        /*0028*/ 	.word	index@(triton_poi_fused_add_div_hardtanh_mul_18)
        /*002c*/ 	.word	0x00000000
.L_7:


//--------------------- .nv.info.triton_poi_fused_add_div_hardtanh_mul_18 --------------------------
	.section	.nv.info.triton_poi_fused_add_div_hardtanh_mul_18,"",@"SHT_CUDA_INFO"
	.sectionflags	@""
	.align	4


	//----- nvinfo : EIATTR_CUDA_API_VERSION
	.align		4
        /*0000*/ 	.byte	0x04, 0x37
        /*0002*/ 	.short	(.L_9 - .L_8)
.L_8:
        /*0004*/ 	.word	0x0000007c


	//----- nvinfo : EIATTR_KPARAM_INFO
	.align		4
.L_9:
        /*0008*/ 	.byte	0x04, 0x17
        /*000a*/ 	.short	(.L_11 - .L_10)
.L_10:
        /*000c*/ 	.word	0x00000000
        /*0010*/ 	.short	0x0003
        /*0012*/ 	.short	0x0018
        /*0014*/ 	.byte	0x00, 0xf0, 0x11, 0x00


	//----- nvinfo : EIATTR_KPARAM_INFO
	.align		4
.L_11:
        /*0018*/ 	.byte	0x04, 0x17
        /*001a*/ 	.short	(.L_13 - .L_12)
.L_12:
        /*001c*/ 	.word	0x00000000
        /*0020*/ 	.short	0x0002
        /*0022*/ 	.short	0x0010
        /*0024*/ 	.byte	0x00, 0xf4, 0x21, 0x00


	//----- nvinfo : EIATTR_KPARAM_INFO
	.align		4
.L_13:
        /*0028*/ 	.byte	0x04, 0x17
        /*002a*/ 	.short	(.L_15 - .L_14)
.L_14:
        /*002c*/ 	.word	0x00000000
        /*0030*/ 	.short	0x0001
        /*0032*/ 	.short	0x0008
        /*0034*/ 	.byte	0x00, 0xf4, 0x21, 0x00


	//----- nvinfo : EIATTR_KPARAM_INFO
	.align		4
.L_15:
        /*0038*/ 	.byte	0x04, 0x17
        /*003a*/ 	.short	(.L_17 - .L_16)
.L_16:
        /*003c*/ 	.word	0x00000000
        /*0040*/ 	.short	0x0000
        /*0042*/ 	.short	0x0000
        /*0044*/ 	.byte	0x00, 0xf4, 0x21, 0x00


	//----- nvinfo : EIATTR_SPARSE_MMA_MASK
	.align		4
.L_17:
        /*0048*/ 	.byte	0x03, 0x50
        /*004a*/ 	.short	0x0000


	//----- nvinfo : EIATTR_MAXREG_COUNT
	.align		4
        /*004c*/ 	.byte	0x03, 0x1b
        /*004e*/ 	.short	0x00ff


	//----- nvinfo : EIATTR_EXIT_INSTR_OFFSETS
	.align		4
        /*0050*/ 	.byte	0x04, 0x1c
        /*0052*/ 	.short	(.L_19 - .L_18)


	//   ....[0]....
.L_18:
        /*0054*/ 	.word	0x00000390


	//   ....[1]....
        /*0058*/ 	.word	0x000003b0


	//----- nvinfo : EIATTR_REQNTID
	.align		4
.L_19:
        /*005c*/ 	.byte	0x04, 0x10
        /*005e*/ 	.short	(.L_21 - .L_20)
.L_20:
        /*0060*/ 	.word	0x00000080
        /*0064*/ 	.word	0x00000001
        /*0068*/ 	.word	0x00000001


	//----- nvinfo : EIATTR_CBANK_PARAM_SIZE
	.align		4
.L_21:
        /*006c*/ 	.byte	0x03, 0x19
        /*006e*/ 	.short	0x001c


	//----- nvinfo : EIATTR_PARAM_CBANK
	.align		4
        /*0070*/ 	.byte	0x04, 0x0a
        /*0072*/ 	.short	(.L_23 - .L_22)
	.align		4
.L_22:
        /*0074*/ 	.word	index@(.nv.constant0.triton_poi_fused_add_div_hardtanh_mul_18)
        /*0078*/ 	.short	0x0210
        /*007a*/ 	.short	0x001c


	//----- nvinfo : EIATTR_SW_WAR
	.align		4
.L_23:
        /*007c*/ 	.byte	0x04, 0x36
        /*007e*/ 	.short	(.L_25 - .L_24)
.L_24:
        /*0080*/ 	.word	0x00000008
.L_25:


//--------------------- .nv.callgraph             --------------------------
	.section	.nv.callgraph,"",@"SHT_CUDA_CALLGRAPH"
	.align	4
	.sectionentsize	8
	.align		4
        /*0000*/ 	.word	0x00000000
	.align		4
        /*0004*/ 	.word	0xffffffff
	.align		4
        /*0008*/ 	.word	0x00000000
	.align		4
        /*000c*/ 	.word	0xfffffffe
	.align		4
        /*0010*/ 	.word	0x00000000
	.align		4
        /*0014*/ 	.word	0xfffffffd
	.align		4
        /*0018*/ 	.word	0x00000000
	.align		4
        /*001c*/ 	.word	0xfffffffc


//--------------------- .text.triton_poi_fused_add_div_hardtanh_mul_18 --------------------------
	.section	.text.triton_poi_fused_add_div_hardtanh_mul_18,"ax",@progbits
	.align	128
        .global         triton_poi_fused_add_div_hardtanh_mul_18
        .type           triton_poi_fused_add_div_hardtanh_mul_18,@function
        .size           triton_poi_fused_add_div_hardtanh_mul_18,(.L_x_1 - triton_poi_fused_add_div_hardtanh_mul_18)
        .other          triton_poi_fused_add_div_hardtanh_mul_18,@"STO_CUDA_ENTRY STV_DEFAULT"
triton_poi_fused_add_div_hardtanh_mul_18:
.text.triton_poi_fused_add_div_hardtanh_mul_18:
[----:B------:R-:W0:Y:S02]  /*0000*/  LDC R1, c[0x0][0x28] ;  /* 0x00000a00ff017b82 */ /* 0x000e240000000800 */
[----:B------:R-:W1:Y:S01]  /*0010*/  S2R R0, SR_TID.X ;  /* 0x0000000000007919 */ /* 0x000e620000002100 */
[----:B------:R-:W2:Y:S01]  /*0020*/  LDC.64 R6, c[0x0][0x218] ;  /* 0x00008600ff067b82 */ /* 0x000ea20000000a00 */
[----:B------:R-:W-:Y:S01]  /*0030*/  CS2R R8, SRZ ;  /* 0x0000000000087805 */ /* 0x000fe2000001ff00 */
[----:B------:R-:W-:Y:S01]  /*0040*/  ULDC.64 UR4, c[0x0][0x208] ;  /* 0x0000820000047ab9 */ /* 0x000fe20000000a00 */
[----:B------:R-:W3:Y:S01]  /*0050*/  S2R R3, SR_CTAID.X ;  /* 0x0000000000037919 */ /* 0x000ee20000002500 */
[----:B-1----:R-:W-:-:S05]  /*0060*/  IMAD.SHL.U32 R0, R0, 0x2, RZ ;  /* 0x0000000200007824 */ /* 0x002fca00078e00ff */
[----:B------:R-:W-:-:S05]  /*0070*/  LOP3.LUT R0, R0, 0xfe, RZ, 0xc0, !PT ;  /* 0x000000fe00007812 */ /* 0x000fca00078ec0ff */
[----:B---3--:R-:W-:-:S04]  /*0080*/  IMAD R0, R3, 0x100, R0 ;  /* 0x0000010003007824 */ /* 0x008fc800078e0200 */
[C---:B------:R-:W-:Y:S01]  /*0090*/  IMAD.HI R2, R0.reuse, 0x2aaaaaab, RZ ;  /* 0x2aaaaaab00027827 */ /* 0x040fe200078e02ff */
[----:B------:R-:W-:-:S04]  /*00a0*/  ISETP.GE.AND P0, PT, R0, 0x1800, PT ;  /* 0x000018000000780c */ /* 0x000fc80003f06270 */
[----:B------:R-:W-:-:S04]  /*00b0*/  SHF.R.U32.HI R3, RZ, 0x1f, R2 ;  /* 0x0000001fff037819 */ /* 0x000fc80000011602 */
[CC--:B------:R-:W-:Y:S02]  /*00c0*/  LEA.HI R5, R2.reuse, R3.reuse, RZ, 0x1c ;  /* 0x0000000302057211 */ /* 0x0c0fe400078fe0ff */
[----:B------:R-:W-:-:S03]  /*00d0*/  LEA.HI.SX32 R2, R2, R3, 0x18 ;  /* 0x0000000302027211 */ /* 0x000fc600078fc2ff */
[----:B------:R-:W-:-:S04]  /*00e0*/  IMAD R5, R5, -0x60, R0 ;  /* 0xffffffa005057824 */ /* 0x000fc800078e0200 */
[----:B------:R-:W-:-:S04]  /*00f0*/  IMAD R5, R2, 0x60, R5 ;  /* 0x0000006002057824 */ /* 0x000fc800078e0205 */
[----:B--2---:R-:W-:Y:S02]  /*0100*/  IMAD.WIDE R6, R5, 0x4, R6 ;  /* 0x0000000405067825 */ /* 0x004fe400078e0206 */
[----:B------:R-:W1:Y:S03]  /*0110*/  LDC.64 R4, c[0x0][0x210] ;  /* 0x00008400ff047b82 */ /* 0x000e660000000a00 */
[----:B------:R2:W3:Y:S01]  /*0120*/  @!P0 LDG.E.EL.64 R8, desc[UR4][R6.64] ;  /* 0x0000000406088981 */ /* 0x0004e2000c2e1b00 */
[----:B------:R-:W-:-:S04]  /*0130*/  CS2R R2, SRZ ;  /* 0x0000000000027805 */ /* 0x000fc8000001ff00 */
[----:B--2---:R-:W2:Y:S01]  /*0140*/  LDC.64 R6, c[0x0][0x220] ;  /* 0x00008800ff067b82 */ /* 0x004ea20000000a00 */
[----:B-1----:R-:W-:-:S05]  /*0150*/  IMAD.WIDE R4, R0, 0x4, R4 ;  /* 0x0000000400047825 */ /* 0x002fca00078e0204 */
[----:B------:R-:W4:Y:S01]  /*0160*/  @!P0 LDG.E.64 R2, desc[UR4][R4.64] ;  /* 0x0000000404028981 */ /* 0x000f22000c1e1b00 */
[----:B---3--:R-:W-:Y:S01]  /*0170*/  FADD R8, R8, 3 ;  /* 0x4040000008087421 */ /* 0x008fe20000000000 */
[----:B------:R-:W-:-:S04]  /*0180*/  FADD R9, R9, 3 ;  /* 0x4040000009097421 */ /* 0x000fc80000000000 */
[C---:B------:R-:W-:Y:S02]  /*0190*/  FSETP.GTU.AND P1, PT, R8.reuse, RZ, PT ;  /* 0x000000ff0800720b */ /* 0x040fe40003f2c000 */
[C---:B------:R-:W-:Y:S02]  /*01a0*/  FSETP.GTU.AND P2, PT, R9.reuse, RZ, PT ;  /* 0x000000ff0900720b */ /* 0x040fe40003f4c000 */
[----:B------:R-:W-:Y:S02]  /*01b0*/  FSEL R8, R8, RZ, P1 ;  /* 0x000000ff08087208 */ /* 0x000fe40000800000 */
[----:B------:R-:W-:Y:S02]  /*01c0*/  FSEL R9, R9, RZ, P2 ;  /* 0x000000ff09097208 */ /* 0x000fe40001000000 */
[C---:B------:R-:W-:Y:S01]  /*01d0*/  FSETP.GEU.AND P3, PT, R8.reuse, 6, PT ;  /* 0x40c000000800780b */ /* 0x040fe20003f6e000 */
[----:B------:R-:W-:Y:S01]  /*01e0*/  FMUL R11, R8, 0.16666667163372039795 ;  /* 0x3e2aaaab080b7820 */ /* 0x000fe20000400000 */
[----:B------:R-:W-:-:S02]  /*01f0*/  FSETP.GEU.AND P4, PT, R9, 6, PT ;  /* 0x40c000000900780b */ /* 0x000fc40003f8e000 */
[----:B------:R-:W-:Y:S01]  /*0200*/  FSETP.NAN.AND P1, PT, R8, R8, PT ;  /* 0x000000080800720b */ /* 0x000fe20003f28000 */
[C---:B------:R-:W-:Y:S01]  /*0210*/  FMUL R8, R9.reuse, 0.16666667163372039795 ;  /* 0x3e2aaaab09087820 */ /* 0x040fe20000400000 */
[----:B------:R-:W-:-:S07]  /*0220*/  FSETP.NAN.AND P2, PT, R9, R9, PT ;  /* 0x000000090900720b */ /* 0x000fce0003f48000 */
[----:B------:R-:W-:Y:S02]  /*0230*/  @P3 FSEL R11, R11, 1, P1 ;  /* 0x3f8000000b0b3808 */ /* 0x000fe40000800000 */
[----:B------:R-:W-:-:S03]  /*0240*/  @P4 FSEL R8, R8, 1, P2 ;  /* 0x3f80000008084808 */ /* 0x000fc60001000000 */
[----:B----4-:R-:W-:Y:S02]  /*0250*/  FFMA R9, R11, R2, 3 ;  /* 0x404000000b097423 */ /* 0x010fe40000000002 */
[----:B------:R-:W-:-:S03]  /*0260*/  FFMA R10, R8, R3, 3 ;  /* 0x40400000080a7423 */ /* 0x000fc60000000003 */
[C---:B------:R-:W-:Y:S02]  /*0270*/  FSETP.GTU.AND P1, PT, R9.reuse, RZ, PT ;  /* 0x000000ff0900720b */ /* 0x040fe40003f2c000 */
[C---:B------:R-:W-:Y:S02]  /*0280*/  FSETP.GTU.AND P2, PT, R10.reuse, RZ, PT ;  /* 0x000000ff0a00720b */ /* 0x040fe40003f4c000 */
[----:B------:R-:W-:Y:S02]  /*0290*/  FSEL R9, R9, RZ, P1 ;  /* 0x000000ff09097208 */ /* 0x000fe40000800000 */
[----:B------:R-:W-:Y:S02]  /*02a0*/  FSEL R10, R10, RZ, P2 ;  /* 0x000000ff0a0a7208 */ /* 0x000fe40001000000 */
[C---:B------:R-:W-:Y:S02]  /*02b0*/  FSETP.GEU.AND P3, PT, R9.reuse, 6, PT ;  /* 0x40c000000900780b */ /* 0x040fe40003f6e000 */
[C---:B------:R-:W-:Y:S01]  /*02c0*/  FSETP.GEU.AND P4, PT, R10.reuse, 6, PT ;  /* 0x40c000000a00780b */ /* 0x040fe20003f8e000 */
[C---:B------:R-:W-:Y:S01]  /*02d0*/  FMUL R12, R10.reuse, 0.16666667163372039795 ;  /* 0x3e2aaaab0a0c7820 */ /* 0x040fe20000400000 */
[C---:B------:R-:W-:Y:S01]  /*02e0*/  FSETP.NAN.AND P1, PT, R9.reuse, R9, PT ;  /* 0x000000090900720b */ /* 0x040fe20003f28000 */
[----:B------:R-:W-:Y:S01]  /*02f0*/  FMUL R9, R9, 0.16666667163372039795 ;  /* 0x3e2aaaab09097820 */ /* 0x000fe20000400000 */
[----:B------:R-:W-:Y:S01]  /*0300*/  FSETP.NAN.AND P2, PT, R10, R10, PT ;  /* 0x0000000a0a00720b */ /* 0x000fe20003f48000 */
[----:B------:R-:W-:Y:S01]  /*0310*/  FMUL R10, R11, R2 ;  /* 0x000000020b0a7220 */ /* 0x000fe20000400000 */
[----:B------:R-:W-:Y:S01]  /*0320*/  FMUL R11, R8, R3 ;  /* 0x00000003080b7220 */ /* 0x000fe20000400000 */
[----:B--2---:R-:W-:-:S04]  /*0330*/  IMAD.WIDE R2, R0, 0x4, R6 ;  /* 0x0000000400027825 */ /* 0x004fc800078e0206 */
[----:B------:R-:W-:Y:S01]  /*0340*/  @P3 FSEL R9, R9, 1, P1 ;  /* 0x3f80000009093808 */ /* 0x000fe20000800000 */
[----:B------:R1:W-:Y:S01]  /*0350*/  @!P0 STG.E.64 desc[UR4][R4.64], R10 ;  /* 0x0000000a04008986 */ /* 0x0003e2000c101b04 */
[----:B------:R-:W-:-:S03]  /*0360*/  @P4 FSEL R12, R12, 1, P2 ;  /* 0x3f8000000c0c4808 */ /* 0x000fc60001000000 */
[----:B------:R-:W-:Y:S02]  /*0370*/  FMUL R8, R10, R9 ;  /* 0x000000090a087220 */ /* 0x000fe40000400000 */
[----:B------:R-:W-:Y:S01]  /*0380*/  FMUL R9, R11, R12 ;  /* 0x0000000c0b097220 */ /* 0x000fe20000400000 */
[----:B------:R-:W-:Y:S06]  /*0390*/  @P0 EXIT ;  /* 0x000000000000094d */ /* 0x000fec0003800000 */
[----:B------:R-:W-:Y:S01]  /*03a0*/  STG.E.64 desc[UR4][R2.64], R8 ;  /* 0x0000000802007986 */ /* 0x000fe2000c101b04 */
[----:B------:R-:W-:Y:S05]  /*03b0*/  EXIT ;  /* 0x000000000000794d */ /* 0x000fea0003800000 */
.L_x_0:
[----:B------:R-:W-:-:S00]  /*03c0*/  BRA `(.L_x_0) ;  /* 0xfffffffc00fc7947 */ /* 0x000fc0000383ffff */
[----:B------:R-:W-:-:S00]  /*03d0*/  NOP ;  /* 0x0000000000007918 */ /* 0x000fc00000000000 */
        /* <DEDUP_REMOVED lines=10> */
.L_x_1:


//--------------------- .nv.constant0.triton_poi_fused_add_div_hardtanh_mul_18 --------------------------
	.section	.nv.constant0.triton_poi_fused_add_div_hardtanh_mul_18,"a",@progbits
	.sectionflags	@""
	.align	4
.nv.constant0.triton_poi_fused_add_div_hardtanh_mul_18:
	.zero		556
